//
// Generated by NVIDIA NVVM Compiler
//
// Compiler Build ID: CL-36424714
// Cuda compilation tools, release 13.0, V13.0.88
// Based on NVVM 20.0.0
//

.version 9.0
.target sm_100
.address_size 64

	// .globl	_Z21farthestPointSamplingiiiPKfPfPiS1_
// _ZZ21farthestPointSamplingiiiPKfPfPiS1_E11outcomeDist has been demoted
// _ZZ21farthestPointSamplingiiiPKfPfPiS1_E12outcomeIndex has been demoted

.visible .entry _Z21farthestPointSamplingiiiPKfPfPiS1_(
	.param .u32 _Z21farthestPointSamplingiiiPKfPfPiS1__param_0,
	.param .u32 _Z21farthestPointSamplingiiiPKfPfPiS1__param_1,
	.param .u32 _Z21farthestPointSamplingiiiPKfPfPiS1__param_2,
	.param .u64 .ptr .align 1 _Z21farthestPointSamplingiiiPKfPfPiS1__param_3,
	.param .u64 .ptr .align 1 _Z21farthestPointSamplingiiiPKfPfPiS1__param_4,
	.param .u64 .ptr .align 1 _Z21farthestPointSamplingiiiPKfPfPiS1__param_5,
	.param .u64 .ptr .align 1 _Z21farthestPointSamplingiiiPKfPfPiS1__param_6
)
{
	.reg .pred 	%p<18>;
	.reg .b32 	%r<68>;
	.reg .b32 	%f<30>;
	.reg .b64 	%rd<29>;
	// demoted variable
	.shared .align 4 .b8 _ZZ21farthestPointSamplingiiiPKfPfPiS1_E11outcomeDist[4096];
	// demoted variable
	.shared .align 4 .b8 _ZZ21farthestPointSamplingiiiPKfPfPiS1_E12outcomeIndex[4096];
	ld.param.u32 	%r34, [_Z21farthestPointSamplingiiiPKfPfPiS1__param_0];
	ld.param.u32 	%r35, [_Z21farthestPointSamplingiiiPKfPfPiS1__param_1];
	ld.param.u32 	%r36, [_Z21farthestPointSamplingiiiPKfPfPiS1__param_2];
	ld.param.u64 	%rd6, [_Z21farthestPointSamplingiiiPKfPfPiS1__param_3];
	ld.param.u64 	%rd7, [_Z21farthestPointSamplingiiiPKfPfPiS1__param_4];
	ld.param.u64 	%rd8, [_Z21farthestPointSamplingiiiPKfPfPiS1__param_5];
	ld.param.u64 	%rd9, [_Z21farthestPointSamplingiiiPKfPfPiS1__param_6];
	cvta.to.global.u64 	%rd1, %rd7;
	cvta.to.global.u64 	%rd2, %rd9;
	cvta.to.global.u64 	%rd3, %rd6;
	cvta.to.global.u64 	%rd4, %rd8;
	setp.lt.s32 	%p1, %r36, 1;
	@%p1 bra 	$L__BB0_25;
	mov.u32 	%r1, %tid.x;
	mov.u32 	%r58, %ctaid.x;
	setp.ge.s32 	%p2, %r58, %r34;
	@%p2 bra 	$L__BB0_25;
	mul.lo.s32 	%r3, %r35, 3;
	mov.u32 	%r4, %ntid.x;
	shl.b32 	%r37, %r1, 2;
	mov.u32 	%r38, _ZZ21farthestPointSamplingiiiPKfPfPiS1_E11outcomeDist;
	add.s32 	%r5, %r38, %r37;
	mov.u32 	%r39, _ZZ21farthestPointSamplingiiiPKfPfPiS1_E12outcomeIndex;
	add.s32 	%r6, %r39, %r37;
	mov.u32 	%r7, %nctaid.x;
	mul.lo.s32 	%r8, %r4, 3;
$L__BB0_3:
	setp.ne.s32 	%p3, %r1, 0;
	@%p3 bra 	$L__BB0_5;
	mul.lo.s32 	%r40, %r58, %r36;
	mul.wide.s32 	%rd10, %r40, 4;
	add.s64 	%rd11, %rd4, %rd10;
	mov.b32 	%r41, 0;
	st.global.u32 	[%rd11], %r41;
	mul.lo.s32 	%r42, %r3, %r58;
	mul.wide.s32 	%rd12, %r42, 4;
	add.s64 	%rd13, %rd3, %rd12;
	ld.global.f32 	%f9, [%rd13];
	mul.lo.s32 	%r43, %r40, 3;
	mul.wide.s32 	%rd14, %r43, 4;
	add.s64 	%rd15, %rd2, %rd14;
	st.global.f32 	[%rd15], %f9;
	ld.global.f32 	%f10, [%rd13+4];
	st.global.f32 	[%rd15+4], %f10;
	ld.global.f32 	%f11, [%rd13+8];
	st.global.f32 	[%rd15+8], %f11;
$L__BB0_5:
	setp.ge.s32 	%p4, %r1, %r35;
	@%p4 bra 	$L__BB0_8;
	mul.lo.s32 	%r10, %r58, %r35;
	mov.u32 	%r59, %r1;
$L__BB0_7:
	add.s32 	%r44, %r59, %r10;
	mul.wide.s32 	%rd16, %r44, 4;
	add.s64 	%rd17, %rd1, %rd16;
	mov.b32 	%r45, 2123789977;
	st.global.u32 	[%rd17], %r45;
	add.s32 	%r59, %r59, %r4;
	setp.lt.s32 	%p5, %r59, %r35;
	@%p5 bra 	$L__BB0_7;
$L__BB0_8:
	setp.eq.s32 	%p6, %r36, 1;
	bar.sync 	0;
	@%p6 bra 	$L__BB0_24;
	mul.lo.s32 	%r48, %r58, %r35;
	mul.lo.s32 	%r13, %r48, 3;
	mul.lo.s32 	%r14, %r58, %r36;
	add.s32 	%r15, %r1, %r48;
	mov.b32 	%r61, 0;
	mov.b32 	%r60, 1;
$L__BB0_10:
	setp.ge.s32 	%p7, %r1, %r35;
	mad.lo.s32 	%r50, %r61, 3, %r13;
	mul.wide.s32 	%rd18, %r50, 4;
	add.s64 	%rd19, %rd3, %rd18;
	ld.global.f32 	%f1, [%rd19];
	ld.global.f32 	%f2, [%rd19+4];
	ld.global.f32 	%f3, [%rd19+8];
	mov.b32 	%r66, 0;
	mov.f32 	%f29, 0fBF800000;
	@%p7 bra 	$L__BB0_15;
	mad.lo.s32 	%r63, %r1, 3, %r13;
	mov.f32 	%f29, 0fBF800000;
	mov.b32 	%r66, 0;
	mov.u32 	%r62, %r15;
	mov.u32 	%r64, %r1;
$L__BB0_12:
	mul.wide.s32 	%rd20, %r62, 4;
	add.s64 	%rd5, %rd1, %rd20;
	ld.global.f32 	%f14, [%rd5];
	mul.wide.s32 	%rd21, %r63, 4;
	add.s64 	%rd22, %rd3, %rd21;
	ld.global.f32 	%f15, [%rd22];
	ld.global.f32 	%f16, [%rd22+4];
	ld.global.f32 	%f17, [%rd22+8];
	sub.f32 	%f18, %f15, %f1;
	sub.f32 	%f19, %f16, %f2;
	mul.f32 	%f20, %f19, %f19;
	fma.rn.f32 	%f21, %f18, %f18, %f20;
	sub.f32 	%f22, %f17, %f3;
	fma.rn.f32 	%f23, %f22, %f22, %f21;
	min.f32 	%f5, %f23, %f14;
	setp.eq.f32 	%p8, %f5, %f14;
	@%p8 bra 	$L__BB0_14;
	st.global.f32 	[%rd5], %f5;
$L__BB0_14:
	setp.gt.f32 	%p9, %f5, %f29;
	selp.f32 	%f29, %f5, %f29, %p9;
	selp.b32 	%r66, %r64, %r66, %p9;
	add.s32 	%r64, %r64, %r4;
	add.s32 	%r63, %r63, %r8;
	add.s32 	%r62, %r62, %r4;
	setp.lt.s32 	%p10, %r64, %r35;
	@%p10 bra 	$L__BB0_12;
$L__BB0_15:
	setp.lt.u32 	%p11, %r4, 2;
	st.shared.f32 	[%r5], %f29;
	st.shared.u32 	[%r6], %r66;
	bar.sync 	0;
	@%p11 bra 	$L__BB0_21;
	mov.u32 	%r67, %r4;
$L__BB0_17:
	mov.u32 	%r28, %r67;
	shr.u32 	%r67, %r28, 1;
	setp.ge.u32 	%p12, %r1, %r67;
	@%p12 bra 	$L__BB0_20;
	ld.shared.f32 	%f24, [%r5];
	shl.b32 	%r30, %r67, 2;
	add.s32 	%r52, %r5, %r30;
	ld.shared.f32 	%f8, [%r52];
	setp.geu.f32 	%p13, %f24, %f8;
	@%p13 bra 	$L__BB0_20;
	st.shared.f32 	[%r5], %f8;
	add.s32 	%r53, %r6, %r30;
	ld.shared.u32 	%r54, [%r53];
	st.shared.u32 	[%r6], %r54;
$L__BB0_20:
	bar.sync 	0;
	setp.gt.u32 	%p14, %r28, 3;
	@%p14 bra 	$L__BB0_17;
$L__BB0_21:
	setp.ne.s32 	%p15, %r1, 0;
	ld.shared.u32 	%r61, [_ZZ21farthestPointSamplingiiiPKfPfPiS1_E12outcomeIndex];
	@%p15 bra 	$L__BB0_23;
	add.s32 	%r55, %r60, %r14;
	mul.wide.s32 	%rd23, %r55, 4;
	add.s64 	%rd24, %rd4, %rd23;
	st.global.u32 	[%rd24], %r61;
	mad.lo.s32 	%r56, %r61, 3, %r13;
	mul.wide.s32 	%rd25, %r56, 4;
	add.s64 	%rd26, %rd3, %rd25;
	ld.global.f32 	%f25, [%rd26];
	mul.lo.s32 	%r57, %r55, 3;
	mul.wide.s32 	%rd27, %r57, 4;
	add.s64 	%rd28, %rd2, %rd27;
	st.global.f32 	[%rd28], %f25;
	ld.global.f32 	%f26, [%rd26+4];
	st.global.f32 	[%rd28+4], %f26;
	ld.global.f32 	%f27, [%rd26+8];
	st.global.f32 	[%rd28+8], %f27;
$L__BB0_23:
	add.s32 	%r60, %r60, 1;
	setp.ne.s32 	%p16, %r60, %r36;
	@%p16 bra 	$L__BB0_10;
$L__BB0_24:
	add.s32 	%r58, %r58, %r7;
	setp.lt.s32 	%p17, %r58, %r34;
	@%p17 bra 	$L__BB0_3;
$L__BB0_25:
	ret;

}
	// .globl	_Z12farthestGradiiiPKiPKfPf
.visible .entry _Z12farthestGradiiiPKiPKfPf(
	.param .u32 _Z12farthestGradiiiPKiPKfPf_param_0,
	.param .u32 _Z12farthestGradiiiPKiPKfPf_param_1,
	.param .u32 _Z12farthestGradiiiPKiPKfPf_param_2,
	.param .u64 .ptr .align 1 _Z12farthestGradiiiPKiPKfPf_param_3,
	.param .u64 .ptr .align 1 _Z12farthestGradiiiPKiPKfPf_param_4,
	.param .u64 .ptr .align 1 _Z12farthestGradiiiPKiPKfPf_param_5
)
{
	.reg .pred 	%p<8>;
	.reg .b32 	%r<31>;
	.reg .b32 	%f<7>;
	.reg .b64 	%rd<15>;

	ld.param.u32 	%r16, [_Z12farthestGradiiiPKiPKfPf_param_0];
	ld.param.u32 	%r17, [_Z12farthestGradiiiPKiPKfPf_param_1];
	ld.param.u32 	%r18, [_Z12farthestGradiiiPKiPKfPf_param_2];
	ld.param.u64 	%rd4, [_Z12farthestGradiiiPKiPKfPf_param_3];
	ld.param.u64 	%rd5, [_Z12farthestGradiiiPKiPKfPf_param_4];
	ld.param.u64 	%rd6, [_Z12farthestGradiiiPKiPKfPf_param_5];
	cvta.to.global.u64 	%rd1, %rd6;
	mov.u32 	%r29, %ctaid.x;
	setp.ge.s32 	%p1, %r29, %r16;
	@%p1 bra 	$L__BB1_11;
	mov.u32 	%r2, %tid.x;
	mov.u32 	%r3, %ntid.x;
	mov.u32 	%r4, %nctaid.x;
	mov.u32 	%r27, %r29;
$L__BB1_2:
	setp.ge.s32 	%p2, %r2, %r17;
	@%p2 bra 	$L__BB1_5;
	mul.lo.s32 	%r6, %r27, %r17;
	mov.u32 	%r28, %r2;
$L__BB1_4:
	add.s32 	%r19, %r28, %r6;
	mul.lo.s32 	%r20, %r19, 3;
	mul.wide.s32 	%rd7, %r20, 4;
	add.s64 	%rd8, %rd1, %rd7;
	mov.b32 	%r21, 0;
	st.global.u32 	[%rd8], %r21;
	add.s32 	%r28, %r28, %r3;
	setp.lt.s32 	%p3, %r28, %r17;
	@%p3 bra 	$L__BB1_4;
$L__BB1_5:
	add.s32 	%r27, %r27, %r4;
	setp.lt.s32 	%p4, %r27, %r16;
	@%p4 bra 	$L__BB1_2;
	cvta.to.global.u64 	%rd2, %rd4;
	cvta.to.global.u64 	%rd3, %rd5;
$L__BB1_7:
	setp.ge.s32 	%p5, %r2, %r18;
	@%p5 bra 	$L__BB1_10;
	mul.lo.s32 	%r11, %r29, %r18;
	mul.lo.s32 	%r12, %r29, %r17;
	mov.u32 	%r30, %r2;
$L__BB1_9:
	add.s32 	%r22, %r30, %r11;
	mul.wide.s32 	%rd9, %r22, 4;
	add.s64 	%rd10, %rd2, %rd9;
	ld.global.u32 	%r23, [%rd10];
	add.s32 	%r24, %r23, %r12;
	mul.lo.s32 	%r25, %r24, 3;
	mul.wide.s32 	%rd11, %r25, 4;
	add.s64 	%rd12, %rd1, %rd11;
	mul.lo.s32 	%r26, %r22, 3;
	mul.wide.s32 	%rd13, %r26, 4;
	add.s64 	%rd14, %rd3, %rd13;
	ld.global.f32 	%f1, [%rd14];
	atom.global.add.f32 	%f2, [%rd12], %f1;
	ld.global.f32 	%f3, [%rd14+4];
	atom.global.add.f32 	%f4, [%rd12+4], %f3;
	ld.global.f32 	%f5, [%rd14+8];
	atom.global.add.f32 	%f6, [%rd12+8], %f5;
	add.s32 	%r30, %r30, %r3;
	setp.lt.s32 	%p6, %r30, %r18;
	@%p6 bra 	$L__BB1_9;
$L__BB1_10:
	add.s32 	%r29, %r29, %r4;
	setp.lt.s32 	%p7, %r29, %r16;
	@%p7 bra 	$L__BB1_7;
$L__BB1_11:
	ret;

}


// ===== COMPILED SASS (sm_100) =====

	.target	sm_100

	.elftype	@"ET_EXEC"


//--------------------- .note.nv.tkinfo           --------------------------
	.section	.note.nv.tkinfo,"",@"SHT_NOTE"
	.sectionflags	@"SHF_NOTE_NV_TKINFO"
	.tkinfo
        /*0018*/ 	.word	0x00000002
        /*0030*/ 	.string	""
        /*0030*/ 	.string	"ptxas"
        /*0030*/ 	.string	"Cuda compilation tools, release 13.0, V13.0.88"
        /*0030*/ 	.string	"Build cuda_13.0.r13.0/compiler.36424714_0"
        /*0030*/ 	.string	"-arch sm_100 -m 64 "



//--------------------- .note.nv.cuinfo           --------------------------
	.section	.note.nv.cuinfo,"",@"SHT_NOTE"
	.sectionflags	@"SHF_NOTE_NV_CUINFO"
        /*0018*/ 	.short	0x0002
        /*001a*/ 	.short	0x0064
        /*001c*/ 	.short	0x0082
	.zero		2


//--------------------- .nv.info                  --------------------------
	.section	.nv.info,"",@"SHT_CUDA_INFO"
	.align	4


	//----- nvinfo : EIATTR_REGCOUNT
	.align		4
        /*0000*/ 	.byte	0x04, 0x2f
        /*0002*/ 	.short	(.L_1 - .L_0)
	.align		4
.L_0:
        /*0004*/ 	.word	index@(_Z21farthestPointSamplingiiiPKfPfPiS1_)
        /*0008*/ 	.word	0x0000001c


	//----- nvinfo : EIATTR_FRAME_SIZE
	.align		4
.L_1:
        /*000c*/ 	.byte	0x04, 0x11
        /*000e*/ 	.short	(.L_3 - .L_2)
	.align		4
.L_2:
        /*0010*/ 	.word	index@(_Z21farthestPointSamplingiiiPKfPfPiS1_)
        /*0014*/ 	.word	0x00000000


	//----- nvinfo : EIATTR_REGCOUNT
	.align		4
.L_3:
        /*0018*/ 	.byte	0x04, 0x2f
        /*001a*/ 	.short	(.L_5 - .L_4)
	.align		4
.L_4:
        /*001c*/ 	.word	index@(_Z12farthestGradiiiPKiPKfPf)
        /*0020*/ 	.word	0x0000001a


	//----- nvinfo : EIATTR_FRAME_SIZE
	.align		4
.L_5:
        /*0024*/ 	.byte	0x04, 0x11
        /*0026*/ 	.short	(.L_7 - .L_6)
	.align		4
.L_6:
        /*0028*/ 	.word	index@(_Z12farthestGradiiiPKiPKfPf)
        /*002c*/ 	.word	0x00000000


	//----- nvinfo : EIATTR_MIN_STACK_SIZE
	.align		4
.L_7:
        /*0030*/ 	.byte	0x04, 0x12
        /*0032*/ 	.short	(.L_9 - .L_8)
	.align		4
.L_8:
        /*0034*/ 	.word	index@(_Z12farthestGradiiiPKiPKfPf)
        /*0038*/ 	.word	0x00000000


	//----- nvinfo : EIATTR_MIN_STACK_SIZE
	.align		4
.L_9:
        /*003c*/ 	.byte	0x04, 0x12
        /*003e*/ 	.short	(.L_11 - .L_10)
	.align		4
.L_10:
        /*0040*/ 	.word	index@(_Z21farthestPointSamplingiiiPKfPfPiS1_)
        /*0044*/ 	.word	0x00000000
.L_11:


//--------------------- .nv.compat                --------------------------
	.section	.nv.compat,"",@"SHT_CUDA_COMPAT_INFO"
	.align	4
        /*0000*/ 	.byte	0x02, 0x09, 0x00, 0x00, 0x02, 0x02, 0x01, 0x00, 0x02, 0x05, 0x05, 0x00, 0x03, 0x07, 0x01, 0x01
        /*0010*/ 	.byte	0x02, 0x03, 0x00, 0x00, 0x02, 0x06, 0x01, 0x00, 0x04, 0x0b, 0x08, 0x00, 0x09, 0x00, 0x00, 0x00
        /*0020*/ 	.byte	0x00, 0x00, 0x00, 0x00


//--------------------- .nv.info._Z12farthestGradiiiPKiPKfPf --------------------------
	.section	.nv.info._Z12farthestGradiiiPKiPKfPf,"",@"SHT_CUDA_INFO"
	.sectionflags	@""
	.align	4


	//----- nvinfo : EIATTR_CUDA_API_VERSION
	.align		4
        /*0000*/ 	.byte	0x04, 0x37
        /*0002*/ 	.short	(.L_13 - .L_12)
.L_12:
        /*0004*/ 	.word	0x00000082


	//----- nvinfo : EIATTR_KPARAM_INFO
	.align		4
.L_13:
        /*0008*/ 	.byte	0x04, 0x17
        /*000a*/ 	.short	(.L_15 - .L_14)
.L_14:
        /*000c*/ 	.word	0x00000000
        /*0010*/ 	.short	0x0005
        /*0012*/ 	.short	0x0020
        /*0014*/ 	.byte	0x00, 0xf5, 0x21, 0x00


	//----- nvinfo : EIATTR_KPARAM_INFO
	.align		4
.L_15:
        /*0018*/ 	.byte	0x04, 0x17
        /*001a*/ 	.short	(.L_17 - .L_16)
.L_16:
        /*001c*/ 	.word	0x00000000
        /*0020*/ 	.short	0x0004
        /*0022*/ 	.short	0x0018
        /*0024*/ 	.byte	0x00, 0xf5, 0x21, 0x00


	//----- nvinfo : EIATTR_KPARAM_INFO
	.align		4
.L_17:
        /*0028*/ 	.byte	0x04, 0x17
        /*002a*/ 	.short	(.L_19 - .L_18)
.L_18:
        /*002c*/ 	.word	0x00000000
        /*0030*/ 	.short	0x0003
        /*0032*/ 	.short	0x0010
        /*0034*/ 	.byte	0x00, 0xf5, 0x21, 0x00


	//----- nvinfo : EIATTR_KPARAM_INFO
	.align		4
.L_19:
        /*0038*/ 	.byte	0x04, 0x17
        /*003a*/ 	.short	(.L_21 - .L_20)
.L_20:
        /*003c*/ 	.word	0x00000000
        /*0040*/ 	.short	0x0002
        /*0042*/ 	.short	0x0008
        /*0044*/ 	.byte	0x00, 0xf0, 0x11, 0x00


	//----- nvinfo : EIATTR_KPARAM_INFO
	.align		4
.L_21:
        /*0048*/ 	.byte	0x04, 0x17
        /*004a*/ 	.short	(.L_23 - .L_22)
.L_22:
        /*004c*/ 	.word	0x00000000
        /*0050*/ 	.short	0x0001
        /*0052*/ 	.short	0x0004
        /*0054*/ 	.byte	0x00, 0xf0, 0x11, 0x00


	//----- nvinfo : EIATTR_KPARAM_INFO
	.align		4
.L_23:
        /*0058*/ 	.byte	0x04, 0x17
        /*005a*/ 	.short	(.L_25 - .L_24)
.L_24:
        /*005c*/ 	.word	0x00000000
        /*0060*/ 	.short	0x0000
        /*0062*/ 	.short	0x0000
        /*0064*/ 	.byte	0x00, 0xf0, 0x11, 0x00


	//----- nvinfo : EIATTR_SPARSE_MMA_MASK
	.align		4
.L_25:
        /*0068*/ 	.byte	0x03, 0x50
        /*006a*/ 	.short	0x0000


	//----- nvinfo : EIATTR_MAXREG_COUNT
	.align		4
        /*006c*/ 	.byte	0x03, 0x1b
        /*006e*/ 	.short	0x00ff


	//----- nvinfo : EIATTR_MERCURY_ISA_VERSION
	.align		4
        /*0070*/ 	.byte	0x03, 0x5f
        /*0072*/ 	.short	0x0101


	//----- nvinfo : EIATTR_VRC_CTA_INIT_COUNT
	.align		4
        /*0074*/ 	.byte	0x02, 0x4a
	.zero		1
	.zero		1


	//----- nvinfo : EIATTR_EXIT_INSTR_OFFSETS
	.align		4
        /*0078*/ 	.byte	0x04, 0x1c
        /*007a*/ 	.short	(.L_27 - .L_26)


	//   ....[0]....
.L_26:
        /*007c*/ 	.word	0x00000040


	//   ....[1]....
        /*0080*/ 	.word	0x000003b0


	//----- nvinfo : EIATTR_CRS_STACK_SIZE
	.align		4
.L_27:
        /*0084*/ 	.byte	0x04, 0x1e
        /*0086*/ 	.short	(.L_29 - .L_28)
.L_28:
        /*0088*/ 	.word	0x00000000


	//----- nvinfo : EIATTR_CBANK_PARAM_SIZE
	.align		4
.L_29:
        /*008c*/ 	.byte	0x03, 0x19
        /*008e*/ 	.short	0x0028


	//----- nvinfo : EIATTR_PARAM_CBANK
	.align		4
        /*0090*/ 	.byte	0x04, 0x0a
        /*0092*/ 	.short	(.L_31 - .L_30)
	.align		4
.L_30:
        /*0094*/ 	.word	index@(.nv.constant0._Z12farthestGradiiiPKiPKfPf)
        /*0098*/ 	.short	0x0380
        /*009a*/ 	.short	0x0028


	//----- nvinfo : EIATTR_SW_WAR
	.align		4
.L_31:
        /*009c*/ 	.byte	0x04, 0x36
        /*009e*/ 	.short	(.L_33 - .L_32)
.L_32:
        /*00a0*/ 	.word	0x00000008
.L_33:


//--------------------- .nv.info._Z21farthestPointSamplingiiiPKfPfPiS1_ --------------------------
	.section	.nv.info._Z21farthestPointSamplingiiiPKfPfPiS1_,"",@"SHT_CUDA_INFO"
	.sectionflags	@""
	.align	4


	//----- nvinfo : EIATTR_CUDA_API_VERSION
	.align		4
        /*0000*/ 	.byte	0x04, 0x37
        /*0002*/ 	.short	(.L_35 - .L_34)
.L_34:
        /*0004*/ 	.word	0x00000082


	//----- nvinfo : EIATTR_KPARAM_INFO
	.align		4
.L_35:
        /*0008*/ 	.byte	0x04, 0x17
        /*000a*/ 	.short	(.L_37 - .L_36)
.L_36:
        /*000c*/ 	.word	0x00000000
        /*0010*/ 	.short	0x0006
        /*0012*/ 	.short	0x0028
        /*0014*/ 	.byte	0x00, 0xf5, 0x21, 0x00


	//----- nvinfo : EIATTR_KPARAM_INFO
	.align		4
.L_37:
        /*0018*/ 	.byte	0x04, 0x17
        /*001a*/ 	.short	(.L_39 - .L_38)
.L_38:
        /*001c*/ 	.word	0x00000000
        /*0020*/ 	.short	0x0005
        /*0022*/ 	.short	0x0020
        /*0024*/ 	.byte	0x00, 0xf5, 0x21, 0x00


	//----- nvinfo : EIATTR_KPARAM_INFO
	.align		4
.L_39:
        /*0028*/ 	.byte	0x04, 0x17
        /*002a*/ 	.short	(.L_41 - .L_40)
.L_40:
        /*002c*/ 	.word	0x00000000
        /*0030*/ 	.short	0x0004
        /*0032*/ 	.short	0x0018
        /*0034*/ 	.byte	0x00, 0xf5, 0x21, 0x00


	//----- nvinfo : EIATTR_KPARAM_INFO
	.align		4
.L_41:
        /*0038*/ 	.byte	0x04, 0x17
        /*003a*/ 	.short	(.L_43 - .L_42)
.L_42:
        /*003c*/ 	.word	0x00000000
        /*0040*/ 	.short	0x0003
        /*0042*/ 	.short	0x0010
        /*0044*/ 	.byte	0x00, 0xf5, 0x21, 0x00


	//----- nvinfo : EIATTR_KPARAM_INFO
	.align		4
.L_43:
        /*0048*/ 	.byte	0x04, 0x17
        /*004a*/ 	.short	(.L_45 - .L_44)
.L_44:
        /*004c*/ 	.word	0x00000000
        /*0050*/ 	.short	0x0002
        /*0052*/ 	.short	0x0008
        /*0054*/ 	.byte	0x00, 0xf0, 0x11, 0x00


	//----- nvinfo : EIATTR_KPARAM_INFO
	.align		4
.L_45:
        /*0058*/ 	.byte	0x04, 0x17
        /*005a*/ 	.short	(.L_47 - .L_46)
.L_46:
        /*005c*/ 	.word	0x00000000
        /*0060*/ 	.short	0x0001
        /*0062*/ 	.short	0x0004
        /*0064*/ 	.byte	0x00, 0xf0, 0x11, 0x00


	//----- nvinfo : EIATTR_KPARAM_INFO
	.align		4
.L_47:
        /*0068*/ 	.byte	0x04, 0x17
        /*006a*/ 	.short	(.L_49 - .L_48)
.L_48:
        /*006c*/ 	.word	0x00000000
        /*0070*/ 	.short	0x0000
        /*0072*/ 	.short	0x0000
        /*0074*/ 	.byte	0x00, 0xf0, 0x11, 0x00


	//----- nvinfo : EIATTR_SPARSE_MMA_MASK
	.align		4
.L_49:
        /*0078*/ 	.byte	0x03, 0x50
        /*007a*/ 	.short	0x0000


	//----- nvinfo : EIATTR_MAXREG_COUNT
	.align		4
        /*007c*/ 	.byte	0x03, 0x1b
        /*007e*/ 	.short	0x00ff


	//----- nvinfo : EIATTR_NUM_BARRIERS
	.align		4
        /*0080*/ 	.byte	0x02, 0x4c
        /*0082*/ 	.byte	0x01
	.zero		1


	//----- nvinfo : EIATTR_MERCURY_ISA_VERSION
	.align		4
        /*0084*/ 	.byte	0x03, 0x5f
        /*0086*/ 	.short	0x0101


	//----- nvinfo : EIATTR_VRC_CTA_INIT_COUNT
	.align		4
        /*0088*/ 	.byte	0x02, 0x4a
	.zero		1
	.zero		1


	//----- nvinfo : EIATTR_EXIT_INSTR_OFFSETS
	.align		4
        /*008c*/ 	.byte	0x04, 0x1c
        /*008e*/ 	.short	(.L_51 - .L_50)


	//   ....[0]....
.L_50:
        /*0090*/ 	.word	0x00000030


	//   ....[1]....
        /*0094*/ 	.word	0x00000070


	//   ....[2]....
        /*0098*/ 	.word	0x00000a60


	//----- nvinfo : EIATTR_CRS_STACK_SIZE
	.align		4
.L_51:
        /*009c*/ 	.byte	0x04, 0x1e
        /*009e*/ 	.short	(.L_53 - .L_52)
.L_52:
        /*00a0*/ 	.word	0x00000000


	//----- nvinfo : EIATTR_CBANK_PARAM_SIZE
	.align		4
.L_53:
        /*00a4*/ 	.byte	0x03, 0x19
        /*00a6*/ 	.short	0x0030


	//----- nvinfo : EIATTR_PARAM_CBANK
	.align		4
        /*00a8*/ 	.byte	0x04, 0x0a
        /*00aa*/ 	.short	(.L_55 - .L_54)
	.align		4
.L_54:
        /*00ac*/ 	.word	index@(.nv.constant0._Z21farthestPointSamplingiiiPKfPfPiS1_)
        /*00b0*/ 	.short	0x0380
        /*00b2*/ 	.short	0x0030


	//----- nvinfo : EIATTR_SW_WAR
	.align		4
.L_55:
        /*00b4*/ 	.byte	0x04, 0x36
        /*00b6*/ 	.short	(.L_57 - .L_56)
.L_56:
        /*00b8*/ 	.word	0x00000008
.L_57:


//--------------------- .nv.callgraph             --------------------------
	.section	.nv.callgraph,"",@"SHT_CUDA_CALLGRAPH"
	.align	4
	.sectionentsize	8
	.align		4
        /*0000*/ 	.word	0x00000000
	.align		4
        /*0004*/ 	.word	0xffffffff
	.align		4
        /*0008*/ 	.word	0x00000000
	.align		4
        /*000c*/ 	.word	0xfffffffe
	.align		4
        /*0010*/ 	.word	0x00000000
	.align		4
        /*0014*/ 	.word	0xfffffffd
	.align		4
        /*0018*/ 	.word	0x00000000
	.align		4
        /*001c*/ 	.word	0xfffffffc


//--------------------- .text._Z12farthestGradiiiPKiPKfPf --------------------------
	.section	.text._Z12farthestGradiiiPKiPKfPf,"ax",@progbits
	.align	128
        .global         _Z12farthestGradiiiPKiPKfPf
        .type           _Z12farthestGradiiiPKiPKfPf,@function
        .size           _Z12farthestGradiiiPKiPKfPf,(.L_x_27 - _Z12farthestGradiiiPKiPKfPf)
        .other          _Z12farthestGradiiiPKiPKfPf,@"STO_CUDA_ENTRY STV_DEFAULT"
_Z12farthestGradiiiPKiPKfPf:
.text._Z12farthestGradiiiPKiPKfPf:
[----:B------:R-:W-:Y:S08]  /*0000*/  LDC R1, c[0x0][0x37c] ;  /* 0x0000df00ff017b82 */ /* 0x000ff00000000800 */
[----:B------:R-:W0:Y:S08]  /*0010*/  S2UR UR4, SR_CTAID.X ;  /* 0x00000000000479c3 */ /* 0x000e300000002500 */
[----:B------:R-:W0:Y:S02]  /*0020*/  LDC R0, c[0x0][0x380] ;  /* 0x0000e000ff007b82 */ /* 0x000e240000000800 */
[----:B0-----:R-:W-:-:S13]  /*0030*/  ISETP.LE.AND P0, PT, R0, UR4, PT ;  /* 0x0000000400007c0c */ /* 0x001fda000bf03270 */
[----:B------:R-:W-:Y:S05]  /*0040*/  @P0 EXIT ;  /* 0x000000000000094d */ /* 0x000fea0003800000 */
[----:B------:R-:W0:Y:S01]  /*0050*/  S2R R0, SR_TID.X ;  /* 0x0000000000007919 */ /* 0x000e220000002100 */
[----:B------:R-:W1:Y:S01]  /*0060*/  LDCU UR6, c[0x0][0x360] ;  /* 0x00006c00ff0677ac */ /* 0x000e620008000800 */
[----:B------:R-:W2:Y:S01]  /*0070*/  LDCU.64 UR8, c[0x0][0x358] ;  /* 0x00006b00ff0877ac */ /* 0x000ea20008000a00 */
[----:B------:R-:W3:Y:S01]  /*0080*/  LDCU UR7, c[0x0][0x370] ;  /* 0x00006e00ff0777ac */ /* 0x000ee20008000800 */
[----:B------:R-:W-:-:S05]  /*0090*/  UMOV UR5, UR4 ;  /* 0x0000000400057c82 */ /* 0x000fca0008000000 */
.L_x_3:
[----:B------:R-:W0:Y:S01]  /*00a0*/  LDC R7, c[0x0][0x384] ;  /* 0x0000e100ff077b82 */ /* 0x000e220000000800 */
[----:B------:R-:W-:Y:S01]  /*00b0*/  BSSY.RECONVERGENT B0, `(.L_x_0) ;  /* 0x000000c000007945 */ /* 0x000fe20003800200 */
[----:B0-----:R-:W-:-:S13]  /*00c0*/  ISETP.GE.AND P0, PT, R0, R7, PT ;  /* 0x000000070000720c */ /* 0x001fda0003f06270 */
[----:B----4-:R-:W-:Y:S05]  /*00d0*/  @P0 BRA `(.L_x_1) ;  /* 0x0000000000240947 */ /* 0x010fea0003800000 */
[----:B------:R-:W0:Y:S01]  /*00e0*/  LDC.64 R4, c[0x0][0x3a0] ;  /* 0x0000e800ff047b82 */ /* 0x000e220000000a00 */
[----:B------:R-:W-:-:S07]  /*00f0*/  MOV R6, R0 ;  /* 0x0000000000067202 */ /* 0x000fce0000000f00 */
.L_x_2:
[----:B----4-:R-:W-:Y:S01]  /*0100*/  IMAD R2, R7, UR5, R6 ;  /* 0x0000000507027c24 */ /* 0x010fe2000f8e0206 */
[----:B-1----:R-:W-:-:S03]  /*0110*/  IADD3 R6, PT, PT, R6, UR6, RZ ;  /* 0x0000000606067c10 */ /* 0x002fc6000fffe0ff */
[----:B------:R-:W-:Y:S01]  /*0120*/  IMAD R3, R2, 0x3, RZ ;  /* 0x0000000302037824 */ /* 0x000fe200078e02ff */
[----:B------:R-:W-:-:S03]  /*0130*/  ISETP.GE.AND P0, PT, R6, R7, PT ;  /* 0x000000070600720c */ /* 0x000fc60003f06270 */
[----:B0-----:R-:W-:-:S05]  /*0140*/  IMAD.WIDE R2, R3, 0x4, R4 ;  /* 0x0000000403027825 */ /* 0x001fca00078e0204 */
[----:B--2---:R4:W-:Y:S05]  /*0150*/  STG.E desc[UR8][R2.64], RZ ;  /* 0x000000ff02007986 */ /* 0x0049ea000c101908 */
[----:B------:R-:W-:Y:S05]  /*0160*/  @!P0 BRA `(.L_x_2) ;  /* 0xfffffffc00e48947 */ /* 0x000fea000383ffff */
.L_x_1:
[----:B-123--:R-:W-:Y:S05]  /*0170*/  BSYNC.RECONVERGENT B0 ;  /* 0x0000000000007941 */ /* 0x00efea0003800200 */
.L_x_0:
[----:B------:R-:W0:Y:S01]  /*0180*/  LDCU UR10, c[0x0][0x380] ;  /* 0x00007000ff0a77ac */ /* 0x000e220008000800 */
[----:B------:R-:W-:-:S04]  /*0190*/  UIADD3 UR5, UPT, UPT, UR7, UR5, URZ ;  /* 0x0000000507057290 */ /* 0x000fc8000fffe0ff */
[----:B0-----:R-:W-:-:S09]  /*01a0*/  UISETP.GE.AND UP0, UPT, UR5, UR10, UPT ;  /* 0x0000000a0500728c */ /* 0x001fd2000bf06270 */
[----:B------:R-:W-:Y:S05]  /*01b0*/  BRA.U !UP0, `(.L_x_3) ;  /* 0xfffffffd08b87547 */ /* 0x000fea000b83ffff */
.L_x_7:
[----:B0-----:R-:W0:Y:S01]  /*01c0*/  LDC R21, c[0x0][0x388] ;  /* 0x0000e200ff157b82 */ /* 0x001e220000000800 */
[----:B------:R-:W-:Y:S01]  /*01d0*/  BSSY.RECONVERGENT B0, `(.L_x_4) ;  /* 0x0000019000007945 */ /* 0x000fe20003800200 */
[----:B0-----:R-:W-:-:S13]  /*01e0*/  ISETP.GE.AND P0, PT, R0, R21, PT ;  /* 0x000000150000720c */ /* 0x001fda0003f06270 */
[----:B------:R-:W-:Y:S05]  /*01f0*/  @P0 BRA `(.L_x_5) ;  /* 0x0000000000580947 */ /* 0x000fea0003800000 */
[----:B------:R-:W0:Y:S01]  /*0200*/  LDC R23, c[0x0][0x384] ;  /* 0x0000e100ff177b82 */ /* 0x000e220000000800 */
[----:B------:R-:W-:-:S07]  /*0210*/  MOV R14, R0 ;  /* 0x00000000000e7202 */ /* 0x000fce0000000f00 */
[----:B----4-:R-:W1:Y:S08]  /*0220*/  LDC.64 R2, c[0x0][0x3a0] ;  /* 0x0000e800ff027b82 */ /* 0x010e700000000a00 */
[----:B------:R-:W2:Y:S08]  /*0230*/  LDC.64 R4, c[0x0][0x390] ;  /* 0x0000e400ff047b82 */ /* 0x000eb00000000a00 */
[----:B------:R-:W3:Y:S02]  /*0240*/  LDC.64 R6, c[0x0][0x398] ;  /* 0x0000e600ff067b82 */ /* 0x000ee40000000a00 */
.L_x_6:
[----:B0-----:R-:W-:-:S04]  /*0250*/  IMAD R11, R21, UR4, R14 ;  /* 0x00000004150b7c24 */ /* 0x001fc8000f8e020e */
[----:B--2---:R-:W-:-:S06]  /*0260*/  IMAD.WIDE R8, R11, 0x4, R4 ;  /* 0x000000040b087825 */ /* 0x004fcc00078e0204 */
[----:B------:R-:W0:Y:S01]  /*0270*/  LDG.E R8, desc[UR8][R8.64] ;  /* 0x0000000808087981 */ /* 0x000e22000c1e1900 */
[----:B------:R-:W-:-:S04]  /*0280*/  IMAD R13, R11, 0x3, RZ ;  /* 0x000000030b0d7824 */ /* 0x000fc800078e02ff */
[----:B---3--:R-:W-:-:S05]  /*0290*/  IMAD.WIDE R12, R13, 0x4, R6 ;  /* 0x000000040d0c7825 */ /* 0x008fca00078e0206 */
[----:B------:R-:W2:Y:S01]  /*02a0*/  LDG.E R15, desc[UR8][R12.64] ;  /* 0x000000080c0f7981 */ /* 0x000ea2000c1e1900 */
[----:B0-----:R-:W-:-:S04]  /*02b0*/  IMAD R10, R23, UR4, R8 ;  /* 0x00000004170a7c24 */ /* 0x001fc8000f8e0208 */
[----:B------:R-:W-:-:S04]  /*02c0*/  IMAD R11, R10, 0x3, RZ ;  /* 0x000000030a0b7824 */ /* 0x000fc800078e02ff */
[----:B-1----:R-:W-:-:S05]  /*02d0*/  IMAD.WIDE R10, R11, 0x4, R2 ;  /* 0x000000040b0a7825 */ /* 0x002fca00078e0202 */
[----:B--2---:R0:W-:Y:S04]  /*02e0*/  REDG.E.ADD.F32.FTZ.RN.STRONG.GPU desc[UR8][R10.64], R15 ;  /* 0x0000000f0a0079a6 */ /* 0x0041e8000c12f308 */
[----:B------:R-:W2:Y:S01]  /*02f0*/  LDG.E R17, desc[UR8][R12.64+0x4] ;  /* 0x000004080c117981 */ /* 0x000ea2000c1e1900 */
[----:B------:R-:W-:-:S04]  /*0300*/  IADD3 R14, PT, PT, R14, UR6, RZ ;  /* 0x000000060e0e7c10 */ /* 0x000fc8000fffe0ff */
[----:B------:R-:W-:Y:S01]  /*0310*/  ISETP.GE.AND P0, PT, R14, R21, PT ;  /* 0x000000150e00720c */ /* 0x000fe20003f06270 */
[----:B--2---:R0:W-:Y:S04]  /*0320*/  REDG.E.ADD.F32.FTZ.RN.STRONG.GPU desc[UR8][R10.64+0x4], R17 ;  /* 0x000004110a0079a6 */ /* 0x0041e8000c12f308 */
[----:B------:R-:W2:Y:S04]  /*0330*/  LDG.E R19, desc[UR8][R12.64+0x8] ;  /* 0x000008080c137981 */ /* 0x000ea8000c1e1900 */
[----:B--2---:R0:W-:Y:S04]  /*0340*/  REDG.E.ADD.F32.FTZ.RN.STRONG.GPU desc[UR8][R10.64+0x8], R19 ;  /* 0x000008130a0079a6 */ /* 0x0041e8000c12f308 */
[----:B------:R-:W-:Y:S05]  /*0350*/  @!P0 BRA `(.L_x_6) ;  /* 0xfffffffc00bc8947 */ /* 0x000fea000383ffff */
.L_x_5:
[----:B------:R-:W-:Y:S05]  /*0360*/  BSYNC.RECONVERGENT B0 ;  /* 0x0000000000007941 */ /* 0x000fea0003800200 */
.L_x_4:
[----:B------:R-:W1:Y:S01]  /*0370*/  LDCU UR5, c[0x0][0x380] ;  /* 0x00007000ff0577ac */ /* 0x000e620008000800 */
[----:B------:R-:W-:-:S04]  /*0380*/  UIADD3 UR4, UPT, UPT, UR7, UR4, URZ ;  /* 0x0000000407047290 */ /* 0x000fc8000fffe0ff */
[----:B-1----:R-:W-:-:S09]  /*0390*/  UISETP.GE.AND UP0, UPT, UR4, UR5, UPT ;  /* 0x000000050400728c */ /* 0x002fd2000bf06270 */
[----:B------:R-:W-:Y:S05]  /*03a0*/  BRA.U !UP0, `(.L_x_7) ;  /* 0xfffffffd08847547 */ /* 0x000fea000b83ffff */
[----:B------:R-:W-:Y:S05]  /*03b0*/  EXIT ;  /* 0x000000000000794d */ /* 0x000fea0003800000 */
.L_x_8:
[----:B------:R-:W-:-:S00]  /*03c0*/  BRA `(.L_x_8) ;  /* 0xfffffffc00fc7947 */ /* 0x000fc0000383ffff */
[----:B------:R-:W-:-:S00]  /*03d0*/  NOP ;  /* 0x0000000000007918 */ /* 0x000fc00000000000 */
        /* <DEDUP_REMOVED lines=10> */
.L_x_27:


//--------------------- .text._Z21farthestPointSamplingiiiPKfPfPiS1_ --------------------------
	.section	.text._Z21farthestPointSamplingiiiPKfPfPiS1_,"ax",@progbits
	.align	128
        .global         _Z21farthestPointSamplingiiiPKfPfPiS1_
        .type           _Z21farthestPointSamplingiiiPKfPfPiS1_,@function
        .size           _Z21farthestPointSamplingiiiPKfPfPiS1_,(.L_x_28 - _Z21farthestPointSamplingiiiPKfPfPiS1_)
        .other          _Z21farthestPointSamplingiiiPKfPfPiS1_,@"STO_CUDA_ENTRY STV_DEFAULT"
_Z21farthestPointSamplingiiiPKfPfPiS1_:
.text._Z21farthestPointSamplingiiiPKfPfPiS1_:
[----:B------:R-:W-:Y:S08]  /*0000*/  LDC R1, c[0x0][0x37c] ;  /* 0x0000df00ff017b82 */ /* 0x000ff00000000800 */
[----:B------:R-:W0:Y:S02]  /*0010*/  LDC R0, c[0x0][0x388] ;  /* 0x0000e200ff007b82 */ /* 0x000e240000000800 */
[----:B0-----:R-:W-:-:S13]  /*0020*/  ISETP.GE.AND P0, PT, R0, 0x1, PT ;  /* 0x000000010000780c */ /* 0x001fda0003f06270 */
[----:B------:R-:W-:Y:S05]  /*0030*/  @!P0 EXIT ;  /* 0x000000000000894d */ /* 0x000fea0003800000 */
[----:B------:R-:W0:Y:S08]  /*0040*/  S2UR UR7, SR_CTAID.X ;  /* 0x00000000000779c3 */ /* 0x000e300000002500 */
[----:B------:R-:W0:Y:S02]  /*0050*/  LDC R0, c[0x0][0x380] ;  /* 0x0000e000ff007b82 */ /* 0x000e240000000800 */
[----:B0-----:R-:W-:-:S13]  /*0060*/  ISETP.LE.AND P0, PT, R0, UR7, PT ;  /* 0x0000000700007c0c */ /* 0x001fda000bf03270 */
[----:B------:R-:W-:Y:S05]  /*0070*/  @P0 EXIT ;  /* 0x000000000000094d */ /* 0x000fea0003800000 */
[----:B------:R-:W0:Y:S01]  /*0080*/  S2R R0, SR_TID.X ;  /* 0x0000000000007919 */ /* 0x000e220000002100 */
[----:B------:R-:W1:Y:S01]  /*0090*/  S2UR UR6, SR_CgaCtaId ;  /* 0x00000000000679c3 */ /* 0x000e620000008800 */
[----:B------:R-:W-:Y:S01]  /*00a0*/  UMOV UR4, 0x400 ;  /* 0x0000040000047882 */ /* 0x000fe20000000000 */
[----:B------:R-:W2:Y:S01]  /*00b0*/  LDCU.64 UR10, c[0x0][0x358] ;  /* 0x00006b00ff0a77ac */ /* 0x000ea20008000a00 */
[----:B------:R-:W-:-:S05]  /*00c0*/  UIADD3 UR5, UPT, UPT, UR4, 0x1000, URZ ;  /* 0x0000100004057890 */ /* 0x000fca000fffe0ff */
[----:B------:R-:W3:Y:S08]  /*00d0*/  LDC R7, c[0x0][0x384] ;  /* 0x0000e100ff077b82 */ /* 0x000ef00000000800 */
[----:B------:R-:W4:Y:S01]  /*00e0*/  LDC R6, c[0x0][0x360] ;  /* 0x0000d800ff067b82 */ /* 0x000f220000000800 */
[----:B------:R-:W2:Y:S01]  /*00f0*/  LDCU UR8, c[0x0][0x370] ;  /* 0x00006e00ff0877ac */ /* 0x000ea20008000800 */
[----:B-1----:R-:W-:-:S02]  /*0100*/  ULEA UR5, UR6, UR5, 0x18 ;  /* 0x0000000506057291 */ /* 0x002fc4000f8ec0ff */
[----:B------:R-:W-:-:S04]  /*0110*/  ULEA UR4, UR6, UR4, 0x18 ;  /* 0x0000000406047291 */ /* 0x000fc8000f8ec0ff */
[C---:B0-----:R-:W-:Y:S01]  /*0120*/  LEA R9, R0.reuse, UR5, 0x2 ;  /* 0x0000000500097c11 */ /* 0x041fe2000f8e10ff */
[----:B---3--:R-:W-:Y:S01]  /*0130*/  IMAD R7, R7, 0x3, RZ ;  /* 0x0000000307077824 */ /* 0x008fe200078e02ff */
[----:B------:R-:W-:Y:S01]  /*0140*/  LEA R8, R0, UR4, 0x2 ;  /* 0x0000000400087c11 */ /* 0x000fe2000f8e10ff */
[----:B--2---:R-:W-:-:S06]  /*0150*/  UMOV UR4, UR7 ;  /* 0x0000000700047c82 */ /* 0x004fcc0008000000 */
.L_x_25:
[----:B0-----:R-:W0:Y:S01]  /*0160*/  LDC R3, c[0x0][0x384] ;  /* 0x0000e100ff037b82 */ /* 0x001e220000000800 */
[C---:B------:R-:W-:Y:S01]  /*0170*/  ISETP.NE.AND P0, PT, R0.reuse, RZ, PT ;  /* 0x000000ff0000720c */ /* 0x040fe20003f05270 */
[----:B------:R-:W-:Y:S01]  /*0180*/  BSSY.RECONVERGENT B0, `(.L_x_9) ;  /* 0x0000014000007945 */ /* 0x000fe20003800200 */
[----:B0-----:R-:W-:-:S11]  /*0190*/  ISETP.GE.AND P1, PT, R0, R3, PT ;  /* 0x000000030000720c */ /* 0x001fd60003f26270 */
[----:B-123--:R-:W-:Y:S05]  /*01a0*/  @P0 BRA `(.L_x_10) ;  /* 0x0000000000440947 */ /* 0x00efea0003800000 */
[----:B------:R-:W0:Y:S01]  /*01b0*/  LDC R15, c[0x0][0x388] ;  /* 0x0000e200ff0f7b82 */ /* 0x000e220000000800 */
[----:B------:R-:W-:-:S07]  /*01c0*/  IMAD R13, R7, UR4, RZ ;  /* 0x00000004070d7c24 */ /* 0x000fce000f8e02ff */
[----:B------:R-:W1:Y:S08]  /*01d0*/  LDC.64 R4, c[0x0][0x3a0] ;  /* 0x0000e800ff047b82 */ /* 0x000e700000000a00 */
[----:B------:R-:W2:Y:S01]  /*01e0*/  LDC.64 R10, c[0x0][0x390] ;  /* 0x0000e400ff0a7b82 */ /* 0x000ea20000000a00 */
[----:B0-----:R-:W-:-:S04]  /*01f0*/  IMAD R15, R15, UR4, RZ ;  /* 0x000000040f0f7c24 */ /* 0x001fc8000f8e02ff */
[----:B-1----:R-:W-:-:S05]  /*0200*/  IMAD.WIDE R4, R15, 0x4, R4 ;  /* 0x000000040f047825 */ /* 0x002fca00078e0204 */
[----:B------:R0:W-:Y:S01]  /*0210*/  STG.E desc[UR10][R4.64], RZ ;  /* 0x000000ff04007986 */ /* 0x0001e2000c10190a */
[----:B--2---:R-:W-:Y:S02]  /*0220*/  IMAD.WIDE R10, R13, 0x4, R10 ;  /* 0x000000040d0a7825 */ /* 0x004fe400078e020a */
[----:B------:R-:W1:Y:S03]  /*0230*/  LDC.64 R12, c[0x0][0x3a8] ;  /* 0x0000ea00ff0c7b82 */ /* 0x000e660000000a00 */
[----:B------:R-:W2:Y:S01]  /*0240*/  LDG.E R17, desc[UR10][R10.64] ;  /* 0x0000000a0a117981 */ /* 0x000ea2000c1e1900 */
[----:B------:R-:W-:-:S04]  /*0250*/  IMAD R15, R15, 0x3, RZ ;  /* 0x000000030f0f7824 */ /* 0x000fc800078e02ff */
[----:B-1----:R-:W-:-:S05]  /*0260*/  IMAD.WIDE R12, R15, 0x4, R12 ;  /* 0x000000040f0c7825 */ /* 0x002fca00078e020c */
[----:B--2---:R0:W-:Y:S04]  /*0270*/  STG.E desc[UR10][R12.64], R17 ;  /* 0x000000110c007986 */ /* 0x0041e8000c10190a */
[----:B------:R-:W2:Y:S04]  /*0280*/  LDG.E R15, desc[UR10][R10.64+0x4] ;  /* 0x0000040a0a0f7981 */ /* 0x000ea8000c1e1900 */
[----:B--2---:R0:W-:Y:S04]  /*0290*/  STG.E desc[UR10][R12.64+0x4], R15 ;  /* 0x0000040f0c007986 */ /* 0x0041e8000c10190a */
[----:B------:R-:W2:Y:S04]  /*02a0*/  LDG.E R19, desc[UR10][R10.64+0x8] ;  /* 0x0000080a0a137981 */ /* 0x000ea8000c1e1900 */
[----:B--2---:R0:W-:Y:S02]  /*02b0*/  STG.E desc[UR10][R12.64+0x8], R19 ;  /* 0x000008130c007986 */ /* 0x0041e4000c10190a */
.L_x_10:
[----:B------:R-:W-:Y:S05]  /*02c0*/  BSYNC.RECONVERGENT B0 ;  /* 0x0000000000007941 */ /* 0x000fea0003800200 */
.L_x_9:
[----:B------:R-:W-:Y:S04]  /*02d0*/  BSSY.RECONVERGENT B0, `(.L_x_11) ;  /* 0x000000b000007945 */ /* 0x000fe80003800200 */
[----:B------:R-:W-:Y:S05]  /*02e0*/  @P1 BRA `(.L_x_12) ;  /* 0x0000000000241947 */ /* 0x000fea0003800000 */
[----:B------:R-:W1:Y:S01]  /*02f0*/  LDC.64 R10, c[0x0][0x398] ;  /* 0x0000e600ff0a7b82 */ /* 0x000e620000000a00 */
[----:B------:R-:W-:Y:S02]  /*0300*/  MOV R2, R0 ;  /* 0x0000000000027202 */ /* 0x000fe40000000f00 */
[----:B0-----:R-:W-:-:S07]  /*0310*/  MOV R13, 0x7e967699 ;  /* 0x7e967699000d7802 */ /* 0x001fce0000000f00 */
.L_x_13:
[--C-:B--2---:R-:W-:Y:S02]  /*0320*/  IMAD R5, R3, UR4, R2.reuse ;  /* 0x0000000403057c24 */ /* 0x104fe4000f8e0202 */
[----:B----4-:R-:W-:Y:S02]  /*0330*/  IMAD.IADD R2, R6, 0x1, R2 ;  /* 0x0000000106027824 */ /* 0x010fe400078e0202 */
[----:B-1----:R-:W-:-:S03]  /*0340*/  IMAD.WIDE R4, R5, 0x4, R10 ;  /* 0x0000000405047825 */ /* 0x002fc600078e020a */
[----:B------:R-:W-:Y:S02]  /*0350*/  ISETP.GE.AND P0, PT, R2, R3, PT ;  /* 0x000000030200720c */ /* 0x000fe40003f06270 */
[----:B------:R2:W-:Y:S11]  /*0360*/  STG.E desc[UR10][R4.64], R13 ;  /* 0x0000000d04007986 */ /* 0x0005f6000c10190a */
[----:B------:R-:W-:Y:S05]  /*0370*/  @!P0 BRA `(.L_x_13) ;  /* 0xfffffffc00e88947 */ /* 0x000fea000383ffff */
.L_x_12:
[----:B------:R-:W-:Y:S05]  /*0380*/  BSYNC.RECONVERGENT B0 ;  /* 0x0000000000007941 */ /* 0x000fea0003800200 */
.L_x_11:
[----:B------:R-:W1:Y:S02]  /*0390*/  LDCU UR5, c[0x0][0x388] ;  /* 0x00007100ff0577ac */ /* 0x000e640008000800 */
[----:B-1----:R-:W-:Y:S01]  /*03a0*/  UISETP.NE.AND UP0, UPT, UR5, 0x1, UPT ;  /* 0x000000010500788c */ /* 0x002fe2000bf05270 */
[----:B------:R-:W-:Y:S08]  /*03b0*/  BAR.SYNC.DEFER_BLOCKING 0x0 ;  /* 0x0000000000007b1d */ /* 0x000ff00000010000 */
[----:B------:R-:W-:Y:S05]  /*03c0*/  BRA.U !UP0, `(.L_x_14) ;  /* 0x0000000508947547 */ /* 0x000fea000b800000 */
[----:B------:R-:W-:Y:S02]  /*03d0*/  IMAD R3, R3, UR4, RZ ;  /* 0x0000000403037c24 */ /* 0x000fe4000f8e02ff */
[----:B0-2---:R-:W-:Y:S01]  /*03e0*/  HFMA2 R4, -RZ, RZ, 0, 0 ;  /* 0x00000000ff047431 */ /* 0x005fe200000001ff */
[----:B------:R-:W-:Y:S01]  /*03f0*/  MOV R12, 0x1 ;  /* 0x00000001000c7802 */ /* 0x000fe20000000f00 */
[C---:B------:R-:W-:Y:S02]  /*0400*/  IMAD R11, R3.reuse, 0x3, RZ ;  /* 0x00000003030b7824 */ /* 0x040fe400078e02ff */
[----:B------:R-:W-:-:S07]  /*0410*/  IMAD.IADD R10, R3, 0x1, R0 ;  /* 0x00000001030a7824 */ /* 0x000fce00078e0200 */
.L_x_24:
[----:B0-----:R-:W0:Y:S01]  /*0420*/  LDCU UR5, c[0x0][0x384] ;  /* 0x00007080ff0577ac */ /* 0x001e220008000800 */
[----:B-1----:R-:W1:Y:S01]  /*0430*/  LDC.64 R2, c[0x0][0x390] ;  /* 0x0000e400ff027b82 */ /* 0x002e620000000a00 */
[----:B--23--:R-:W-:Y:S01]  /*0440*/  IMAD R5, R4, 0x3, R11 ;  /* 0x0000000304057824 */ /* 0x00cfe200078e020b */
[----:B------:R-:W-:Y:S01]  /*0450*/  BSSY.RECONVERGENT B0, `(.L_x_15) ;  /* 0x0000028000007945 */ /* 0x000fe20003800200 */
[----:B------:R-:W-:Y:S02]  /*0460*/  MOV R16, RZ ;  /* 0x000000ff00107202 */ /* 0x000fe40000000f00 */
[----:B------:R-:W-:Y:S02]  /*0470*/  MOV R15, 0xbf800000 ;  /* 0xbf800000000f7802 */ /* 0x000fe40000000f00 */
[----:B0-----:R-:W-:Y:S01]  /*0480*/  ISETP.GE.AND P0, PT, R0, UR5, PT ;  /* 0x0000000500007c0c */ /* 0x001fe2000bf06270 */
[----:B------:R-:W0:Y:S01]  /*0490*/  LDCU UR5, c[0x0][0x384] ;  /* 0x00007080ff0577ac */ /* 0x000e220008000800 */
[----:B-1----:R-:W-:-:S11]  /*04a0*/  IMAD.WIDE R2, R5, 0x4, R2 ;  /* 0x0000000405027825 */ /* 0x002fd600078e0202 */
[----:B0-----:R-:W-:Y:S05]  /*04b0*/  @P0 BRA `(.L_x_16) ;  /* 0x0000000000840947 */ /* 0x001fea0003800000 */
[----:B------:R0:W5:Y:S04]  /*04c0*/  LDG.E R13, desc[UR10][R2.64] ;  /* 0x0000000a020d7981 */ /* 0x000168000c1e1900 */
[----:B------:R0:W5:Y:S04]  /*04d0*/  LDG.E R14, desc[UR10][R2.64+0x4] ;  /* 0x0000040a020e7981 */ /* 0x000168000c1e1900 */
[----:B------:R0:W5:Y:S01]  /*04e0*/  LDG.E R18, desc[UR10][R2.64+0x8] ;  /* 0x0000080a02127981 */ /* 0x000162000c1e1900 */
[----:B------:R-:W-:Y:S02]  /*04f0*/  HFMA2 R16, -RZ, RZ, 0, 0 ;  /* 0x00000000ff107431 */ /* 0x000fe400000001ff */
[----:B------:R-:W-:Y:S01]  /*0500*/  IMAD R19, R0, 0x3, R11 ;  /* 0x0000000300137824 */ /* 0x000fe200078e020b */
[----:B------:R-:W-:Y:S01]  /*0510*/  MOV R21, R10 ;  /* 0x0000000a00157202 */ /* 0x000fe20000000f00 */
[----:B------:R-:W-:-:S02]  /*0520*/  IMAD.MOV.U32 R15, RZ, RZ, -0x40800000 ;  /* 0xbf800000ff0f7424 */ /* 0x000fc400078e00ff */
[----:B------:R-:W-:-:S07]  /*0530*/  IMAD.MOV.U32 R17, RZ, RZ, R0 ;  /* 0x000000ffff117224 */ /* 0x000fce00078e0000 */
.L_x_17:
[----:B------:R-:W1:Y:S08]  /*0540*/  LDC.64 R4, c[0x0][0x390] ;  /* 0x0000e400ff047b82 */ /* 0x000e700000000a00 */
[----:B0-----:R-:W0:Y:S01]  /*0550*/  LDC.64 R2, c[0x0][0x398] ;  /* 0x0000e600ff027b82 */ /* 0x001e220000000a00 */
[----:B-1----:R-:W-:-:S05]  /*0560*/  IMAD.WIDE R4, R19, 0x4, R4 ;  /* 0x0000000413047825 */ /* 0x002fca00078e0204 */
[----:B------:R-:W2:Y:S04]  /*0570*/  LDG.E R23, desc[UR10][R4.64+0x4] ;  /* 0x0000040a04177981 */ /* 0x000ea8000c1e1900 */
[----:B------:R-:W3:Y:S04]  /*0580*/  LDG.E R22, desc[UR10][R4.64] ;  /* 0x0000000a04167981 */ /* 0x000ee8000c1e1900 */
[----:B------:R-:W3:Y:S01]  /*0590*/  LDG.E R25, desc[UR10][R4.64+0x8] ;  /* 0x0000080a04197981 */ /* 0x000ee2000c1e1900 */
[----:B0-----:R-:W-:-:S05]  /*05a0*/  IMAD.WIDE R2, R21, 0x4, R2 ;  /* 0x0000000415027825 */ /* 0x001fca00078e0202 */
[----:B------:R-:W3:Y:S01]  /*05b0*/  LDG.E R20, desc[UR10][R2.64] ;  /* 0x0000000a02147981 */ /* 0x000ee2000c1e1900 */
[C---:B----4-:R-:W-:Y:S01]  /*05c0*/  IMAD R19, R6.reuse, 0x3, R19 ;  /* 0x0000000306137824 */ /* 0x050fe200078e0213 */
[----:B------:R-:W-:Y:S01]  /*05d0*/  IADD3 R21, PT, PT, R6, R21, RZ ;  /* 0x0000001506157210 */ /* 0x000fe20007ffe0ff */
[----:B--2--5:R-:W-:Y:S01]  /*05e0*/  FADD R23, -R14, R23 ;  /* 0x000000170e177221 */ /* 0x024fe20000000100 */
[----:B---3--:R-:W-:-:S03]  /*05f0*/  FADD R22, -R13, R22 ;  /* 0x000000160d167221 */ /* 0x008fc60000000100 */
[----:B------:R-:W-:Y:S01]  /*0600*/  FMUL R23, R23, R23 ;  /* 0x0000001717177220 */ /* 0x000fe20000400000 */
[----:B------:R-:W-:-:S03]  /*0610*/  FADD R24, -R18, R25 ;  /* 0x0000001912187221 */ /* 0x000fc60000000100 */
[----:B------:R-:W-:-:S04]  /*0620*/  FFMA R23, R22, R22, R23 ;  /* 0x0000001616177223 */ /* 0x000fc80000000017 */
[----:B------:R-:W-:-:S05]  /*0630*/  FFMA R23, R24, R24, R23 ;  /* 0x0000001818177223 */ /* 0x000fca0000000017 */
[----:B------:R-:W-:-:S04]  /*0640*/  FMNMX R23, R20, R23, PT ;  /* 0x0000001714177209 */ /* 0x000fc80003800000 */
[----:B------:R-:W-:-:S13]  /*0650*/  FSETP.NEU.AND P0, PT, R23, R20, PT ;  /* 0x000000141700720b */ /* 0x000fda0003f0d000 */
[----:B------:R1:W-:Y:S01]  /*0660*/  @P0 STG.E desc[UR10][R2.64], R23 ;  /* 0x0000001702000986 */ /* 0x0003e2000c10190a */
[----:B------:R-:W-:-:S04]  /*0670*/  FSETP.GT.AND P0, PT, R23, R15, PT ;  /* 0x0000000f1700720b */ /* 0x000fc80003f04000 */
[----:B------:R-:W-:Y:S02]  /*0680*/  SEL R16, R17, R16, P0 ;  /* 0x0000001011107207 */ /* 0x000fe40000000000 */
[----:B------:R-:W-:Y:S02]  /*0690*/  IADD3 R17, PT, PT, R6, R17, RZ ;  /* 0x0000001106117210 */ /* 0x000fe40007ffe0ff */
[----:B------:R-:W-:Y:S02]  /*06a0*/  FSEL R15, R23, R15, P0 ;  /* 0x0000000f170f7208 */ /* 0x000fe40000000000 */
[----:B------:R-:W-:-:S13]  /*06b0*/  ISETP.GE.AND P1, PT, R17, UR5, PT ;  /* 0x0000000511007c0c */ /* 0x000fda000bf26270 */
[----:B-1----:R-:W-:Y:S05]  /*06c0*/  @!P1 BRA `(.L_x_17) ;  /* 0xfffffffc009c9947 */ /* 0x002fea000383ffff */
.L_x_16:
[----:B------:R-:W-:Y:S05]  /*06d0*/  BSYNC.RECONVERGENT B0 ;  /* 0x0000000000007941 */ /* 0x000fea0003800200 */
.L_x_15:
[----:B----4-:R-:W-:Y:S01]  /*06e0*/  ISETP.GE.U32.AND P0, PT, R6, 0x2, PT ;  /* 0x000000020600780c */ /* 0x010fe20003f06070 */
[----:B------:R0:W-:Y:S04]  /*06f0*/  STS [R8], R15 ;  /* 0x0000000f08007388 */ /* 0x0001e80000000800 */
[----:B------:R0:W-:Y:S01]  /*0700*/  STS [R9], R16 ;  /* 0x0000001009007388 */ /* 0x0001e20000000800 */
[----:B------:R-:W-:Y:S07]  /*0710*/  BAR.SYNC.DEFER_BLOCKING 0x0 ;  /* 0x0000000000007b1d */ /* 0x000fee0000010000 */
[----:B------:R-:W-:Y:S05]  /*0720*/  @!P0 BRA `(.L_x_18) ;  /* 0x0000000000488947 */ /* 0x000fea0003800000 */
[----:B------:R-:W-:-:S07]  /*0730*/  MOV R3, R6 ;  /* 0x0000000600037202 */ /* 0x000fce0000000f00 */
.L_x_21:
[--C-:B------:R-:W-:Y:S01]  /*0740*/  IMAD.MOV.U32 R5, RZ, RZ, R3.reuse ;  /* 0x000000ffff057224 */ /* 0x100fe200078e0003 */
[----:B------:R-:W-:Y:S01]  /*0750*/  SHF.R.U32.HI R3, RZ, 0x1, R3 ;  /* 0x00000001ff037819 */ /* 0x000fe20000011603 */
[----:B------:R-:W-:Y:S03]  /*0760*/  BSSY.RECONVERGENT B0, `(.L_x_19) ;  /* 0x000000b000007945 */ /* 0x000fe60003800200 */
[----:B------:R-:W-:-:S13]  /*0770*/  ISETP.GE.U32.AND P0, PT, R0, R3, PT ;  /* 0x000000030000720c */ /* 0x000fda0003f06070 */
[----:B-1----:R-:W-:Y:S05]  /*0780*/  @P0 BRA `(.L_x_20) ;  /* 0x0000000000200947 */ /* 0x002fea0003800000 */
[----:B------:R-:W-:Y:S01]  /*0790*/  LEA R4, R3, R8, 0x2 ;  /* 0x0000000803047211 */ /* 0x000fe200078e10ff */
[----:B------:R-:W-:Y:S04]  /*07a0*/  LDS R2, [R8] ;  /* 0x0000000008027984 */ /* 0x000fe80000000800 */
[----:B------:R-:W1:Y:S02]  /*07b0*/  LDS R13, [R4] ;  /* 0x00000000040d7984 */ /* 0x000e640000000800 */
[----:B-1----:R-:W-:-:S13]  /*07c0*/  FSETP.GEU.AND P0, PT, R2, R13, PT ;  /* 0x0000000d0200720b */ /* 0x002fda0003f0e000 */
[----:B------:R-:W-:Y:S01]  /*07d0*/  @!P0 LEA R2, R3, R9, 0x2 ;  /* 0x0000000903028211 */ /* 0x000fe200078e10ff */
[----:B------:R-:W-:Y:S05]  /*07e0*/  @!P0 STS [R8], R13 ;  /* 0x0000000d08008388 */ /* 0x000fea0000000800 */
[----:B------:R-:W1:Y:S04]  /*07f0*/  @!P0 LDS R2, [R2] ;  /* 0x0000000002028984 */ /* 0x000e680000000800 */
[----:B-1----:R1:W-:Y:S02]  /*0800*/  @!P0 STS [R9], R2 ;  /* 0x0000000209008388 */ /* 0x0023e40000000800 */
.L_x_20:
[----:B------:R-:W-:Y:S05]  /*0810*/  BSYNC.RECONVERGENT B0 ;  /* 0x0000000000007941 */ /* 0x000fea0003800200 */
.L_x_19:
[----:B------:R-:W-:Y:S01]  /*0820*/  BAR.SYNC.DEFER_BLOCKING 0x0 ;  /* 0x0000000000007b1d */ /* 0x000fe20000010000 */
[----:B------:R-:W-:-:S13]  /*0830*/  ISETP.GT.U32.AND P0, PT, R5, 0x3, PT ;  /* 0x000000030500780c */ /* 0x000fda0003f04070 */
[----:B------:R-:W-:Y:S05]  /*0840*/  @P0 BRA `(.L_x_21) ;  /* 0xfffffffc00bc0947 */ /* 0x000fea000383ffff */
.L_x_18:
[----:B------:R-:W2:Y:S01]  /*0850*/  S2UR UR6, SR_CgaCtaId ;  /* 0x00000000000679c3 */ /* 0x000ea20000008800 */
[----:B------:R-:W-:Y:S01]  /*0860*/  ISETP.NE.AND P0, PT, R0, RZ, PT ;  /* 0x000000ff0000720c */ /* 0x000fe20003f05270 */
[----:B------:R-:W-:Y:S01]  /*0870*/  UMOV UR5, 0x400 ;  /* 0x0000040000057882 */ /* 0x000fe20000000000 */
[----:B------:R-:W-:Y:S01]  /*0880*/  BSSY.RECONVERGENT B0, `(.L_x_22) ;  /* 0x0000015000007945 */ /* 0x000fe20003800200 */
[----:B--2---:R-:W-:-:S09]  /*0890*/  ULEA UR5, UR6, UR5, 0x18 ;  /* 0x0000000506057291 */ /* 0x004fd2000f8ec0ff */
[----:B------:R-:W2:Y:S01]  /*08a0*/  LDS R4, [UR5+0x1000] ;  /* 0x00100005ff047984 */ /* 0x000ea20008000800 */
[----:B------:R-:W-:Y:S05]  /*08b0*/  @P0 BRA `(.L_x_23) ;  /* 0x0000000000440947 */ /* 0x000fea0003800000 */
[----:B------:R-:W3:Y:S01]  /*08c0*/  LDC R5, c[0x0][0x388] ;  /* 0x0000e200ff057b82 */ /* 0x000ee20000000800 */
[----:B--2---:R-:W-:-:S07]  /*08d0*/  IMAD R13, R4, 0x3, R11 ;  /* 0x00000003040d7824 */ /* 0x004fce00078e020b */
[----:B0-----:R-:W0:Y:S08]  /*08e0*/  LDC.64 R14, c[0x0][0x3a0] ;  /* 0x0000e800ff0e7b82 */ /* 0x001e300000000a00 */
[----:B-1----:R-:W1:Y:S01]  /*08f0*/  LDC.64 R2, c[0x0][0x390] ;  /* 0x0000e400ff027b82 */ /* 0x002e620000000a00 */
[----:B---3--:R-:W-:-:S07]  /*0900*/  IMAD R5, R5, UR4, R12 ;  /* 0x0000000405057c24 */ /* 0x008fce000f8e020c */
[----:B------:R-:W2:Y:S01]  /*0910*/  LDC.64 R16, c[0x0][0x3a8] ;  /* 0x0000ea00ff107b82 */ /* 0x000ea20000000a00 */
[----:B0-----:R-:W-:-:S05]  /*0920*/  IMAD.WIDE R14, R5, 0x4, R14 ;  /* 0x00000004050e7825 */ /* 0x001fca00078e020e */
[----:B------:R3:W-:Y:S01]  /*0930*/  STG.E desc[UR10][R14.64], R4 ;  /* 0x000000040e007986 */ /* 0x0007e2000c10190a */
[----:B-1----:R-:W-:-:S05]  /*0940*/  IMAD.WIDE R2, R13, 0x4, R2 ;  /* 0x000000040d027825 */ /* 0x002fca00078e0202 */
[----:B------:R-:W4:Y:S01]  /*0950*/  LDG.E R13, desc[UR10][R2.64] ;  /* 0x0000000a020d7981 */ /* 0x000f22000c1e1900 */
[----:B------:R-:W-:-:S04]  /*0960*/  IMAD R5, R5, 0x3, RZ ;  /* 0x0000000305057824 */ /* 0x000fc800078e02ff */
[----:B--2---:R-:W-:-:S05]  /*0970*/  IMAD.WIDE R16, R5, 0x4, R16 ;  /* 0x0000000405107825 */ /* 0x004fca00078e0210 */
[----:B----4-:R3:W-:Y:S04]  /*0980*/  STG.E desc[UR10][R16.64], R13 ;  /* 0x0000000d10007986 */ /* 0x0107e8000c10190a */
[----:B------:R-:W2:Y:S04]  /*0990*/  LDG.E R5, desc[UR10][R2.64+0x4] ;  /* 0x0000040a02057981 */ /* 0x000ea8000c1e1900 */
[----:B--2---:R3:W-:Y:S04]  /*09a0*/  STG.E desc[UR10][R16.64+0x4], R5 ;  /* 0x0000040510007986 */ /* 0x0047e8000c10190a */
[----:B------:R-:W2:Y:S04]  /*09b0*/  LDG.E R19, desc[UR10][R2.64+0x8] ;  /* 0x0000080a02137981 */ /* 0x000ea8000c1e1900 */
[----:B--2---:R3:W-:Y:S02]  /*09c0*/  STG.E desc[UR10][R16.64+0x8], R19 ;  /* 0x0000081310007986 */ /* 0x0047e4000c10190a */
.L_x_23:
[----:B------:R-:W-:Y:S05]  /*09d0*/  BSYNC.RECONVERGENT B0 ;  /* 0x0000000000007941 */ /* 0x000fea0003800200 */
.L_x_22:
[----:B------:R-:W4:Y:S01]  /*09e0*/  LDCU UR5, c[0x0][0x388] ;  /* 0x00007100ff0577ac */ /* 0x000f220008000800 */
[----:B------:R-:W-:-:S04]  /*09f0*/  IADD3 R12, PT, PT, R12, 0x1, RZ ;  /* 0x000000010c0c7810 */ /* 0x000fc80007ffe0ff */
[----:B----4-:R-:W-:-:S13]  /*0a00*/  ISETP.NE.AND P0, PT, R12, UR5, PT ;  /* 0x000000050c007c0c */ /* 0x010fda000bf05270 */
[----:B------:R-:W-:Y:S05]  /*0a10*/  @P0 BRA `(.L_x_24) ;  /* 0xfffffff800800947 */ /* 0x000fea000383ffff */
.L_x_14:
[----:B------:R-:W5:Y:S01]  /*0a20*/  LDCU UR5, c[0x0][0x380] ;  /* 0x00007000ff0577ac */ /* 0x000f620008000800 */
[----:B------:R-:W-:-:S04]  /*0a30*/  UIADD3 UR4, UPT, UPT, UR8, UR4, URZ ;  /* 0x0000000408047290 */ /* 0x000fc8000fffe0ff */
[----:B-----5:R-:W-:-:S09]  /*0a40*/  UISETP.GE.AND UP0, UPT, UR4, UR5, UPT ;  /* 0x000000050400728c */ /* 0x020fd2000bf06270 */
[----:B------:R-:W-:Y:S05]  /*0a50*/  BRA.U !UP0, `(.L_x_25) ;  /* 0xfffffff508c07547 */ /* 0x000fea000b83ffff */
[----:B------:R-:W-:Y:S05]  /*0a60*/  EXIT ;  /* 0x000000000000794d */ /* 0x000fea0003800000 */
.L_x_26:
        /* <DEDUP_REMOVED lines=9> */
.L_x_28:


//--------------------- .nv.shared.reserved.0     --------------------------
	.section	.nv.shared.reserved.0,"aw",@nobits
	.weak		__nv_reservedSMEM_offset_0_alias
	.size		__nv_reservedSMEM_offset_0_alias, 0, 64
	.other		__nv_reservedSMEM_offset_0_alias,@"STO_CUDA_RESERVED_SHARED STV_DEFAULT"
__nv_reservedSMEM_offset_0_alias:
	.zero		0
	.zero		64


//--------------------- .nv.shared._Z21farthestPointSamplingiiiPKfPfPiS1_ --------------------------
	.section	.nv.shared._Z21farthestPointSamplingiiiPKfPfPiS1_,"aw",@nobits
	.sectionflags	@""
	.align	4
.nv.shared._Z21farthestPointSamplingiiiPKfPfPiS1_:
	.zero		9216


//--------------------- .nv.constant0._Z12farthestGradiiiPKiPKfPf --------------------------
	.section	.nv.constant0._Z12farthestGradiiiPKiPKfPf,"a",@progbits
	.sectionflags	@""
	.align	4
.nv.constant0._Z12farthestGradiiiPKiPKfPf:
	.zero		936


//--------------------- .nv.constant0._Z21farthestPointSamplingiiiPKfPfPiS1_ --------------------------
	.section	.nv.constant0._Z21farthestPointSamplingiiiPKfPfPiS1_,"a",@progbits
	.sectionflags	@""
	.align	4
.nv.constant0._Z21farthestPointSamplingiiiPKfPfPiS1_:
	.zero		944


//--------------------- SYMBOLS --------------------------

	.type		.nv.reservedSmem.offset0,@object
	.size		.nv.reservedSmem.offset0,0x4
	.type		.nv.reservedSmem.cap,@object
	.size		.nv.reservedSmem.cap,0x4
